	.headerflags	@"EF_CUDA_TEXMODE_UNIFIED EF_CUDA_64BIT_ADDRESS EF_CUDA_ACCELERATORS EF_CUDA_SM90 EF_CUDA_VIRTUAL_SM(EF_CUDA_SM90)"
	.elftype	@"ET_EXEC"


//--------------------- .nv.info                  --------------------------
	.section	.nv.info,"",@"SHT_CUDA_INFO"
	.align	4


	//----- nvinfo : EIATTR_REGCOUNT
	.align		4
        /*0000*/ 	.byte	0x04, 0x2f
        /*0002*/ 	.short	(.L_1 - .L_0)
	.align		4
.L_0:
        /*0004*/ 	.word	index@(triton_per_fused_abs_mean_sub_7)
        /*0008*/ 	.word	0x00000016


	//----- nvinfo : EIATTR_MIN_STACK_SIZE
	.align		4
.L_1:
        /*000c*/ 	.byte	0x04, 0x12
        /*000e*/ 	.short	(.L_3 - .L_2)
	.align		4
.L_2:
        /*0010*/ 	.word	index@(triton_per_fused_abs_mean_sub_7)
        /*0014*/ 	.word	0x00000000


	//----- nvinfo : EIATTR_FRAME_SIZE
	.align		4
.L_3:
        /*0018*/ 	.byte	0x04, 0x11
        /*001a*/ 	.short	(.L_5 - .L_4)
	.align		4
.L_4:
        /*001c*/ 	.word	index@(triton_per_fused_abs_mean_sub_7)
        /*0020*/ 	.word	0x00000000


	//----- nvinfo : EIATTR_MIN_STACK_SIZE
	.align		4
.L_5:
        /*0024*/ 	.byte	0x04, 0x12
        /*0026*/ 	.short	(.L_7 - .L_6)
	.align		4
.L_6:
        /*0028*/ 	.word	index@(triton_per_fused_abs_mean_sub_7)
        /*002c*/ 	.word	0x00000000
.L_7:


//--------------------- .nv.info.triton_per_fused_abs_mean_sub_7 --------------------------
	.section	.nv.info.triton_per_fused_abs_mean_sub_7,"",@"SHT_CUDA_INFO"
	.sectionflags	@""
	.align	4


	//----- nvinfo : EIATTR_CUDA_API_VERSION
	.align		4
        /*0000*/ 	.byte	0x04, 0x37
        /*0002*/ 	.short	(.L_9 - .L_8)
.L_8:
        /*0004*/ 	.word	0x0000007c


	//----- nvinfo : EIATTR_KPARAM_INFO
	.align		4
.L_9:
        /*0008*/ 	.byte	0x04, 0x17
        /*000a*/ 	.short	(.L_11 - .L_10)
.L_10:
        /*000c*/ 	.word	0x00000000
        /*0010*/ 	.short	0x0004
        /*0012*/ 	.short	0x001c
        /*0014*/ 	.byte	0x00, 0xf0, 0x11, 0x00


	//----- nvinfo : EIATTR_KPARAM_INFO
	.align		4
.L_11:
        /*0018*/ 	.byte	0x04, 0x17
        /*001a*/ 	.short	(.L_13 - .L_12)
.L_12:
        /*001c*/ 	.word	0x00000000
        /*0020*/ 	.short	0x0003
        /*0022*/ 	.short	0x0018
        /*0024*/ 	.byte	0x00, 0xf0, 0x11, 0x00


	//----- nvinfo : EIATTR_KPARAM_INFO
	.align		4
.L_13:
        /*0028*/ 	.byte	0x04, 0x17
        /*002a*/ 	.short	(.L_15 - .L_14)
.L_14:
        /*002c*/ 	.word	0x00000000
        /*0030*/ 	.short	0x0002
        /*0032*/ 	.short	0x0010
        /*0034*/ 	.byte	0x00, 0xf4, 0x21, 0x00


	//----- nvinfo : EIATTR_KPARAM_INFO
	.align		4
.L_15:
        /*0038*/ 	.byte	0x04, 0x17
        /*003a*/ 	.short	(.L_17 - .L_16)
.L_16:
        /*003c*/ 	.word	0x00000000
        /*0040*/ 	.short	0x0001
        /*0042*/ 	.short	0x0008
        /*0044*/ 	.byte	0x00, 0xf4, 0x21, 0x00


	//----- nvinfo : EIATTR_KPARAM_INFO
	.align		4
.L_17:
        /*0048*/ 	.byte	0x04, 0x17
        /*004a*/ 	.short	(.L_19 - .L_18)
.L_18:
        /*004c*/ 	.word	0x00000000
        /*0050*/ 	.short	0x0000
        /*0052*/ 	.short	0x0000
        /*0054*/ 	.byte	0x00, 0xf4, 0x21, 0x00


	//----- nvinfo : EIATTR_SPARSE_MMA_MASK
	.align		4
.L_19:
        /*0058*/ 	.byte	0x03, 0x50
        /*005a*/ 	.short	0x0000


	//----- nvinfo : EIATTR_MAXREG_COUNT
	.align		4
        /*005c*/ 	.byte	0x03, 0x1b
        /*005e*/ 	.short	0x00ff


	//----- nvinfo : EIATTR_COOP_GROUP_MASK_REGIDS
	.align		4
        /*0060*/ 	.byte	0x04, 0x29
        /*0062*/ 	.short	(.L_21 - .L_20)


	//   ....[0]....
.L_20:
        /*0064*/ 	.word	0xffffffff


	//   ....[1]....
        /*0068*/ 	.word	0xffffffff


	//   ....[2]....
        /*006c*/ 	.word	0xffffffff


	//   ....[3]....
        /*0070*/ 	.word	0xffffffff


	//   ....[4]....
        /*0074*/ 	.word	0xffffffff


	//   ....[5]....
        /*0078*/ 	.word	0xffffffff


	//----- nvinfo : EIATTR_COOP_GROUP_INSTR_OFFSETS
	.align		4
.L_21:
        /*007c*/ 	.byte	0x04, 0x28
        /*007e*/ 	.short	(.L_23 - .L_22)


	//   ....[0]....
.L_22:
        /*0080*/ 	.word	0x00000420


	//   ....[1]....
        /*0084*/ 	.word	0x00000440


	//   ....[2]....
        /*0088*/ 	.word	0x00000460


	//   ....[3]....
        /*008c*/ 	.word	0x00000480


	//   ....[4]....
        /*0090*/ 	.word	0x000004a0


	//   ....[5]....
        /*0094*/ 	.word	0x00000520


	//----- nvinfo : EIATTR_EXIT_INSTR_OFFSETS
	.align		4
.L_23:
        /*0098*/ 	.byte	0x04, 0x1c
        /*009a*/ 	.short	(.L_25 - .L_24)


	//   ....[0]....
.L_24:
        /*009c*/ 	.word	0x00000570


	//   ....[1]....
        /*00a0*/ 	.word	0x000005c0


	//----- nvinfo : EIATTR_REQNTID
	.align		4
.L_25:
        /*00a4*/ 	.byte	0x04, 0x10
        /*00a6*/ 	.short	(.L_27 - .L_26)
.L_26:
        /*00a8*/ 	.word	0x00000040
        /*00ac*/ 	.word	0x00000001
        /*00b0*/ 	.word	0x00000001


	//----- nvinfo : EIATTR_CBANK_PARAM_SIZE
	.align		4
.L_27:
        /*00b4*/ 	.byte	0x03, 0x19
        /*00b6*/ 	.short	0x0020


	//----- nvinfo : EIATTR_PARAM_CBANK
	.align		4
        /*00b8*/ 	.byte	0x04, 0x0a
        /*00ba*/ 	.short	(.L_29 - .L_28)
	.align		4
.L_28:
        /*00bc*/ 	.word	index@(.nv.constant0.triton_per_fused_abs_mean_sub_7)
        /*00c0*/ 	.short	0x0210
        /*00c2*/ 	.short	0x0020


	//----- nvinfo : EIATTR_SW_WAR
	.align		4
.L_29:
        /*00c4*/ 	.byte	0x04, 0x36
        /*00c6*/ 	.short	(.L_31 - .L_30)
.L_30:
        /*00c8*/ 	.word	0x00000008
.L_31:


//--------------------- .nv.callgraph             --------------------------
	.section	.nv.callgraph,"",@"SHT_CUDA_CALLGRAPH"
	.align	4
	.sectionentsize	8
	.align		4
        /*0000*/ 	.word	0x00000000
	.align		4
        /*0004*/ 	.word	0xffffffff
	.align		4
        /*0008*/ 	.word	0x00000000
	.align		4
        /*000c*/ 	.word	0xfffffffe
	.align		4
        /*0010*/ 	.word	0x00000000
	.align		4
        /*0014*/ 	.word	0xfffffffd
	.align		4
        /*0018*/ 	.word	0x00000000
	.align		4
        /*001c*/ 	.word	0xfffffffc


//--------------------- .text.triton_per_fused_abs_mean_sub_7 --------------------------
	.section	.text.triton_per_fused_abs_mean_sub_7,"ax",@progbits
	.sectionflags	@"SHF_BARRIERS=1"
	.align	128
        .global         triton_per_fused_abs_mean_sub_7
        .type           triton_per_fused_abs_mean_sub_7,@function
        .size           triton_per_fused_abs_mean_sub_7,(.L_x_1 - triton_per_fused_abs_mean_sub_7)
        .other          triton_per_fused_abs_mean_sub_7,@"STO_CUDA_ENTRY STV_DEFAULT"
triton_per_fused_abs_mean_sub_7:
.text.triton_per_fused_abs_mean_sub_7:
[----:B------:R-:W0:Y:S02]  /*0000*/  LDC R1, c[0x0][0x28] ;  /* 0x00000a00ff017b82 */ /* 0x000e240000000800 */
[----:B------:R-:W1:Y:S01]  /*0010*/  S2R R0, SR_CTAID.X ;  /* 0x0000000000007919 */ /* 0x000e620000002500 */
[----:B------:R-:W-:Y:S01]  /*0020*/  ULDC.64 UR6, c[0x0][0x208] ;  /* 0x0000820000067ab9 */ /* 0x000fe20000000a00 */
[----:B------:R-:W2:Y:S01]  /*0030*/  S2R R3, SR_TID.X ;  /* 0x0000000000037919 */ /* 0x000ea20000002100 */
[----:B-1----:R-:W-:-:S04]  /*0040*/  SHF.R.S32.HI R5, RZ, 0x1f, R0 ;  /* 0x0000001fff057819 */ /* 0x002fc80000011400 */
[----:B------:R-:W-:-:S04]  /*0050*/  LEA.HI R5, R5, R0, RZ, 0x7 ;  /* 0x0000000005057211 */ /* 0x000fc800078f38ff */
[----:B------:R-:W-:Y:S02]  /*0060*/  LOP3.LUT R4, R5, 0xffffff80, RZ, 0xc0, !PT ;  /* 0xffffff8005047812 */ /* 0x000fe400078ec0ff */
[----:B------:R-:W-:Y:S02]  /*0070*/  SHF.R.S32.HI R6, RZ, 0x1f, R5 ;  /* 0x0000001fff067819 */ /* 0x000fe40000011405 */
[----:B--2---:R-:W-:Y:S01]  /*0080*/  LOP3.LUT R5, R4, 0x3f, R3, 0xf8, !PT ;  /* 0x0000003f04057812 */ /* 0x004fe200078ef803 */
[----:B------:R-:W-:-:S03]  /*0090*/  IMAD.IADD R4, R0, 0x1, -R4 ;  /* 0x0000000100047824 */ /* 0x000fc600078e0a04 */
[----:B------:R-:W-:Y:S01]  /*00a0*/  LEA.HI R8, R6, R5, RZ, 0x6 ;  /* 0x0000000506087211 */ /* 0x000fe200078f30ff */
[C---:B------:R-:W-:Y:S01]  /*00b0*/  IMAD R9, R4.reuse, 0x2000, R5 ;  /* 0x0000200004097824 */ /* 0x040fe200078e0205 */
[----:B------:R-:W-:Y:S02]  /*00c0*/  LOP3.LUT R7, R5, 0x40, RZ, 0xfc, !PT ;  /* 0x0000004005077812 */ /* 0x000fe400078efcff */
[----:B------:R-:W-:Y:S02]  /*00d0*/  SHF.R.S32.HI R5, RZ, 0x6, R8 ;  /* 0x00000006ff057819 */ /* 0x000fe40000011408 */
[----:B------:R-:W-:Y:S01]  /*00e0*/  SHF.R.S32.HI R12, RZ, 0x1f, R9 ;  /* 0x0000001fff0c7819 */ /* 0x000fe20000011409 */
[----:B------:R-:W-:Y:S01]  /*00f0*/  IMAD R10, R4, 0x2000, R7 ;  /* 0x00002000040a7824 */ /* 0x000fe200078e0207 */
[----:B------:R-:W-:Y:S02]  /*0100*/  LEA.HI R4, R5, R5, RZ, 0x6 ;  /* 0x0000000505047211 */ /* 0x000fe400078f30ff */
[----:B------:R-:W-:-:S02]  /*0110*/  LEA.HI R6, R6, R7, RZ, 0x6 ;  /* 0x0000000706067211 */ /* 0x000fc400078f30ff */
[----:B------:R-:W-:Y:S02]  /*0120*/  SHF.R.S32.HI R7, RZ, 0x1f, R10 ;  /* 0x0000001fff077819 */ /* 0x000fe4000001140a */
[----:B------:R-:W-:Y:S02]  /*0130*/  LOP3.LUT R4, R4, 0xfffc0, RZ, 0xc0, !PT ;  /* 0x000fffc004047812 */ /* 0x000fe400078ec0ff */
[CC--:B------:R-:W-:Y:S02]  /*0140*/  LEA.HI R8, R12.reuse, R9.reuse, RZ, 0x12 ;  /* 0x000000090c087211 */ /* 0x0c0fe400078f90ff */
[----:B------:R-:W-:Y:S01]  /*0150*/  LEA.HI R12, R12, R9, RZ, 0xc ;  /* 0x000000090c0c7211 */ /* 0x000fe200078f60ff */
[----:B------:R-:W-:Y:S01]  /*0160*/  IMAD.IADD R13, R5, 0x1, -R4 ;  /* 0x00000001050d7824 */ /* 0x000fe200078e0a04 */
[----:B------:R-:W-:Y:S01]  /*0170*/  LEA.HI R15, R7, R10, RZ, 0xc ;  /* 0x0000000a070f7211 */ /* 0x000fe200078f60ff */
[----:B------:R-:W1:Y:S01]  /*0180*/  LDC.64 R4, c[0x0][0x218] ;  /* 0x00008600ff047b82 */ /* 0x000e620000000a00 */
[----:B------:R-:W-:-:S02]  /*0190*/  SHF.R.S32.HI R11, RZ, 0x6, R6 ;  /* 0x00000006ff0b7819 */ /* 0x000fc40000011406 */
[----:B------:R-:W-:Y:S02]  /*01a0*/  LEA.HI R9, R7, R10, RZ, 0x12 ;  /* 0x0000000a07097211 */ /* 0x000fe400078f90ff */
[----:B------:R-:W-:Y:S02]  /*01b0*/  SHF.R.S32.HI R14, RZ, 0xc, R12 ;  /* 0x0000000cff0e7819 */ /* 0x000fe4000001140c */
[----:B------:R-:W-:Y:S01]  /*01c0*/  LEA.HI R10, R11, R11, RZ, 0x6 ;  /* 0x0000000b0b0a7211 */ /* 0x000fe200078f30ff */
[----:B------:R-:W2:Y:S01]  /*01d0*/  LDC.64 R6, c[0x0][0x210] ;  /* 0x00008400ff067b82 */ /* 0x000ea20000000a00 */
[----:B------:R-:W-:Y:S02]  /*01e0*/  SHF.R.S32.HI R16, RZ, 0xc, R15 ;  /* 0x0000000cff107819 */ /* 0x000fe4000001140f */
[----:B------:R-:W-:Y:S02]  /*01f0*/  LEA.HI R17, R14, R14, RZ, 0x6 ;  /* 0x0000000e0e117211 */ /* 0x000fe400078f30ff */
[----:B------:R-:W-:-:S02]  /*0200*/  LOP3.LUT R15, R3, 0x3f, RZ, 0xc0, !PT ;  /* 0x0000003f030f7812 */ /* 0x000fc400078ec0ff */
[----:B------:R-:W-:Y:S02]  /*0210*/  LOP3.LUT R12, R10, 0xfffc0, RZ, 0xc0, !PT ;  /* 0x000fffc00a0c7812 */ /* 0x000fe400078ec0ff */
[----:B------:R-:W-:Y:S01]  /*0220*/  LEA.HI R18, R16, R16, RZ, 0x6 ;  /* 0x0000001010127211 */ /* 0x000fe200078f30ff */
[----:B------:R-:W-:Y:S01]  /*0230*/  IMAD.SHL.U32 R10, R15, 0x40, RZ ;  /* 0x000000400f0a7824 */ /* 0x000fe200078e00ff */
[----:B------:R-:W-:Y:S01]  /*0240*/  LOP3.LUT R17, R17, 0xffffffc0, RZ, 0xc0, !PT ;  /* 0xffffffc011117812 */ /* 0x000fe200078ec0ff */
[----:B------:R-:W-:Y:S01]  /*0250*/  IMAD.IADD R11, R11, 0x1, -R12 ;  /* 0x000000010b0b7824 */ /* 0x000fe200078e0a0c */
[----:B------:R-:W-:Y:S01]  /*0260*/  LOP3.LUT R19, R18, 0xffffffc0, RZ, 0xc0, !PT ;  /* 0xffffffc012137812 */ /* 0x000fe200078ec0ff */
[--C-:B------:R-:W-:Y:S01]  /*0270*/  IMAD R13, R13, 0x1000, R10.reuse ;  /* 0x000010000d0d7824 */ /* 0x100fe200078e020a */
[----:B------:R-:W-:Y:S01]  /*0280*/  LOP3.LUT R8, R8, 0xfffc0000, RZ, 0xc0, !PT ;  /* 0xfffc000008087812 */ /* 0x000fe200078ec0ff */
[----:B------:R-:W-:Y:S02]  /*0290*/  IMAD.IADD R17, R14, 0x1, -R17 ;  /* 0x000000010e117824 */ /* 0x000fe400078e0a11 */
[----:B------:R-:W-:Y:S01]  /*02a0*/  IMAD R11, R11, 0x1000, R10 ;  /* 0x000010000b0b7824 */ /* 0x000fe200078e020a */
[----:B------:R-:W-:Y:S01]  /*02b0*/  LOP3.LUT R10, R9, 0xfffc0000, RZ, 0xc0, !PT ;  /* 0xfffc0000090a7812 */ /* 0x000fe200078ec0ff */
[----:B------:R-:W-:Y:S01]  /*02c0*/  IMAD.IADD R19, R16, 0x1, -R19 ;  /* 0x0000000110137824 */ /* 0x000fe200078e0a13 */
[----:B------:R-:W-:-:S04]  /*02d0*/  IADD3 R13, R17, R13, R8 ;  /* 0x0000000d110d7210 */ /* 0x000fc80007ffe008 */
[----:B------:R-:W-:Y:S01]  /*02e0*/  IADD3 R19, R19, R11, R10 ;  /* 0x0000000b13137210 */ /* 0x000fe20007ffe00a */
[----:B--2---:R-:W-:-:S04]  /*02f0*/  IMAD.WIDE R8, R13, 0x4, R6 ;  /* 0x000000040d087825 */ /* 0x004fc800078e0206 */
[----:B-1----:R-:W-:Y:S02]  /*0300*/  IMAD.WIDE R10, R13, 0x4, R4 ;  /* 0x000000040d0a7825 */ /* 0x002fe400078e0204 */
[----:B------:R-:W2:Y:S02]  /*0310*/  LDG.E.EL R8, desc[UR6][R8.64] ;  /* 0x0000000608087981 */ /* 0x000ea4000c2e1900 */
[C---:B------:R-:W-:Y:S02]  /*0320*/  IMAD.WIDE R6, R19.reuse, 0x4, R6 ;  /* 0x0000000413067825 */ /* 0x040fe400078e0206 */
[----:B------:R-:W2:Y:S02]  /*0330*/  LDG.E.EL R11, desc[UR6][R10.64] ;  /* 0x000000060a0b7981 */ /* 0x000ea4000c2e1900 */
[----:B------:R-:W-:Y:S02]  /*0340*/  IMAD.WIDE R4, R19, 0x4, R4 ;  /* 0x0000000413047825 */ /* 0x000fe400078e0204 */
[----:B------:R-:W3:Y:S04]  /*0350*/  LDG.E.EL R6, desc[UR6][R6.64] ;  /* 0x0000000606067981 */ /* 0x000ee8000c2e1900 */
[----:B------:R1:W3:Y:S01]  /*0360*/  LDG.E.EL R5, desc[UR6][R4.64] ;  /* 0x0000000604057981 */ /* 0x0002e2000c2e1900 */
[----:B------:R-:W4:Y:S01]  /*0370*/  S2UR UR5, SR_CgaCtaId ;  /* 0x00000000000579c3 */ /* 0x000f220000008800 */
[----:B------:R-:W-:Y:S01]  /*0380*/  LOP3.LUT P0, RZ, R3, 0x1f, RZ, 0xc0, !PT ;  /* 0x0000001f03ff7812 */ /* 0x000fe2000780c0ff */
[----:B------:R-:W-:Y:S01]  /*0390*/  UMOV UR4, 0x400 ;  /* 0x0000040000047882 */ /* 0x000fe20000000000 */
[----:B-1----:R-:W-:-:S04]  /*03a0*/  SHF.R.U32.HI R4, RZ, 0x3, R3 ;  /* 0x00000003ff047819 */ /* 0x002fc80000011603 */
[----:B------:R-:W-:Y:S01]  /*03b0*/  LOP3.LUT R4, R4, 0x4, RZ, 0xc0, !PT ;  /* 0x0000000404047812 */ /* 0x000fe200078ec0ff */
[----:B----4-:R-:W-:Y:S01]  /*03c0*/  UPRMT UR4, UR5, 0x654, UR4 ;  /* 0x0000065405047896 */ /* 0x010fe20008000004 */
[----:B------:R-:W-:-:S05]  /*03d0*/  ISETP.GE.AND P1, PT, R3, 0x2, PT ;  /* 0x000000020300780c */ /* 0x000fca0003f26270 */
[----:B------:R-:W-:Y:S01]  /*03e0*/  LEA R7, R3, UR4, 0x2 ;  /* 0x0000000403077c11 */ /* 0x000fe2000f8e10ff */
[----:B--2---:R-:W-:Y:S01]  /*03f0*/  FADD R13, R8, -R11 ;  /* 0x8000000b080d7221 */ /* 0x004fe20000000000 */
[----:B---3--:R-:W-:-:S04]  /*0400*/  FADD R12, R6, -R5 ;  /* 0x80000005060c7221 */ /* 0x008fc80000000000 */
[----:B------:R-:W-:-:S05]  /*0410*/  FADD R12, |R12|, |R13| ;  /* 0x4000000d0c0c7221 */ /* 0x000fca0000000200 */
[----:B------:R-:W1:Y:S02]  /*0420*/  SHFL.BFLY PT, R13, R12, 0x10, 0x1f ;  /* 0x0e001f000c0d7f89 */ /* 0x000e6400000e0000 */
[----:B-1----:R-:W-:-:S05]  /*0430*/  FADD R13, R12, R13 ;  /* 0x0000000d0c0d7221 */ /* 0x002fca0000000000 */
        /* <DEDUP_REMOVED lines=8> */
[----:B------:R-:W-:Y:S01]  /*04c0*/  @!P0 STS [R4+UR4], R5 ;  /* 0x0000000504008988 */ /* 0x000fe20008000804 */
[----:B------:R-:W-:Y:S06]  /*04d0*/  BAR.SYNC.DEFER_BLOCKING 0x0 ;  /* 0x0000000000007b1d */ /* 0x000fec0000010000 */
[----:B------:R-:W1:Y:S01]  /*04e0*/  @!P1 LDS R2, [R7] ;  /* 0x0000000007029984 */ /* 0x000e620000000800 */
[----:B------:R-:W-:-:S04]  /*04f0*/  LOP3.LUT R6, R3, 0x1, RZ, 0xc0, !PT ;  /* 0x0000000103067812 */ /* 0x000fc800078ec0ff */
[----:B------:R-:W-:-:S04]  /*0500*/  ISETP.NE.U32.AND P0, PT, R6, 0x1, PT ;  /* 0x000000010600780c */ /* 0x000fc80003f05070 */
[----:B------:R-:W-:Y:S01]  /*0510*/  ISETP.LT.AND P0, PT, R3, 0x2, P0 ;  /* 0x000000020300780c */ /* 0x000fe20000701270 */
[----:B-1----:R-:W1:Y:S01]  /*0520*/  SHFL.BFLY PT, R9, R2, 0x1, 0x1f ;  /* 0x0c201f0002097f89 */ /* 0x002e6200000e0000 */
[----:B------:R-:W-:Y:S01]  /*0530*/  ISETP.NE.AND P1, PT, R15, RZ, PT ;  /* 0x000000ff0f00720c */ /* 0x000fe20003f25270 */
[----:B-1----:R-:W-:-:S10]  /*0540*/  FADD R6, R2, R9 ;  /* 0x0000000902067221 */ /* 0x002fd40000000000 */
[----:B------:R1:W-:Y:S01]  /*0550*/  @P0 STS [R7], R6 ;  /* 0x0000000607000388 */ /* 0x0003e20000000800 */
[----:B------:R-:W-:Y:S06]  /*0560*/  BAR.SYNC.DEFER_BLOCKING 0x0 ;  /* 0x0000000000007b1d */ /* 0x000fec0000010000 */
[----:B-1----:R-:W-:Y:S05]  /*0570*/  @P1 EXIT ;  /* 0x000000000000194d */ /* 0x002fea0003800000 */
[----:B------:R-:W0:Y:S01]  /*0580*/  LDS R5, [UR4] ;  /* 0x00000004ff057984 */ /* 0x000e220008000800 */
[----:B------:R-:W1:Y:S02]  /*0590*/  LDC.64 R2, c[0x0][0x220] ;  /* 0x00008800ff027b82 */ /* 0x000e640000000a00 */
[----:B-1----:R-:W-:-:S05]  /*05a0*/  IMAD.WIDE R2, R0, 0x4, R2 ;  /* 0x0000000400027825 */ /* 0x002fca00078e0202 */
[----:B0-----:R-:W-:Y:S01]  /*05b0*/  STG.E desc[UR6][R2.64], R5 ;  /* 0x0000000502007986 */ /* 0x001fe2000c101906 */
[----:B------:R-:W-:Y:S05]  /*05c0*/  EXIT ;  /* 0x000000000000794d */ /* 0x000fea0003800000 */
.L_x_0:
[----:B------:R-:W-:-:S00]  /*05d0*/  BRA `(.L_x_0) ;  /* 0xfffffffc00fc7947 */ /* 0x000fc0000383ffff */
[----:B------:R-:W-:-:S00]  /*05e0*/  NOP ;  /* 0x0000000000007918 */ /* 0x000fc00000000000 */
        /* <DEDUP_REMOVED lines=9> */
.L_x_1:


//--------------------- .nv.shared.triton_per_fused_abs_mean_sub_7 --------------------------
	.section	.nv.shared.triton_per_fused_abs_mean_sub_7,"aw",@nobits
	.sectionflags	@""
	.align	16
	.zero		1024


//--------------------- .nv.constant0.triton_per_fused_abs_mean_sub_7 --------------------------
	.section	.nv.constant0.triton_per_fused_abs_mean_sub_7,"a",@progbits
	.sectionflags	@""
	.align	4
.nv.constant0.triton_per_fused_abs_mean_sub_7:
	.zero		560
